	.headerflags	@"EF_CUDA_TEXMODE_UNIFIED EF_CUDA_64BIT_ADDRESS EF_CUDA_ACCELERATORS EF_CUDA_SM90 EF_CUDA_VIRTUAL_SM(EF_CUDA_SM90)"
	.elftype	@"ET_EXEC"


//--------------------- .nv.info                  --------------------------
	.section	.nv.info,"",@"SHT_CUDA_INFO"
	.align	4


	//----- nvinfo : EIATTR_REGCOUNT
	.align		4
        /*0000*/ 	.byte	0x04, 0x2f
        /*0002*/ 	.short	(.L_1 - .L_0)
	.align		4
.L_0:
        /*0004*/ 	.word	index@(triton_poi_fused__unsafe_index_add_mul_sub_38)
        /*0008*/ 	.word	0x00000019


	//----- nvinfo : EIATTR_MIN_STACK_SIZE
	.align		4
.L_1:
        /*000c*/ 	.byte	0x04, 0x12
        /*000e*/ 	.short	(.L_3 - .L_2)
	.align		4
.L_2:
        /*0010*/ 	.word	index@(triton_poi_fused__unsafe_index_add_mul_sub_38)
        /*0014*/ 	.word	0x00000000


	//----- nvinfo : EIATTR_FRAME_SIZE
	.align		4
.L_3:
        /*0018*/ 	.byte	0x04, 0x11
        /*001a*/ 	.short	(.L_5 - .L_4)
	.align		4
.L_4:
        /*001c*/ 	.word	index@(triton_poi_fused__unsafe_index_add_mul_sub_38)
        /*0020*/ 	.word	0x00000000


	//----- nvinfo : EIATTR_MIN_STACK_SIZE
	.align		4
.L_5:
        /*0024*/ 	.byte	0x04, 0x12
        /*0026*/ 	.short	(.L_7 - .L_6)
	.align		4
.L_6:
        /*0028*/ 	.word	index@(triton_poi_fused__unsafe_index_add_mul_sub_38)
        /*002c*/ 	.word	0x00000000
.L_7:


//--------------------- .nv.info.triton_poi_fused__unsafe_index_add_mul_sub_38 --------------------------
	.section	.nv.info.triton_poi_fused__unsafe_index_add_mul_sub_38,"",@"SHT_CUDA_INFO"
	.sectionflags	@""
	.align	4


	//----- nvinfo : EIATTR_CUDA_API_VERSION
	.align		4
        /*0000*/ 	.byte	0x04, 0x37
        /*0002*/ 	.short	(.L_9 - .L_8)
.L_8:
        /*0004*/ 	.word	0x0000007c


	//----- nvinfo : EIATTR_KPARAM_INFO
	.align		4
.L_9:
        /*0008*/ 	.byte	0x04, 0x17
        /*000a*/ 	.short	(.L_11 - .L_10)
.L_10:
        /*000c*/ 	.word	0x00000000
        /*0010*/ 	.short	0x0006
        /*0012*/ 	.short	0x0030
        /*0014*/ 	.byte	0x00, 0xf0, 0x11, 0x00


	//----- nvinfo : EIATTR_KPARAM_INFO
	.align		4
.L_11:
        /*0018*/ 	.byte	0x04, 0x17
        /*001a*/ 	.short	(.L_13 - .L_12)
.L_12:
        /*001c*/ 	.word	0x00000000
        /*0020*/ 	.short	0x0005
        /*0022*/ 	.short	0x0028
        /*0024*/ 	.byte	0x00, 0xf4, 0x21, 0x00


	//----- nvinfo : EIATTR_KPARAM_INFO
	.align		4
.L_13:
        /*0028*/ 	.byte	0x04, 0x17
        /*002a*/ 	.short	(.L_15 - .L_14)
.L_14:
        /*002c*/ 	.word	0x00000000
        /*0030*/ 	.short	0x0004
        /*0032*/ 	.short	0x0020
        /*0034*/ 	.byte	0x00, 0xf4, 0x21, 0x00


	//----- nvinfo : EIATTR_KPARAM_INFO
	.align		4
.L_15:
        /*0038*/ 	.byte	0x04, 0x17
        /*003a*/ 	.short	(.L_17 - .L_16)
.L_16:
        /*003c*/ 	.word	0x00000000
        /*0040*/ 	.short	0x0003
        /*0042*/ 	.short	0x0018
        /*0044*/ 	.byte	0x00, 0xf4, 0x21, 0x00


	//----- nvinfo : EIATTR_KPARAM_INFO
	.align		4
.L_17:
        /*0048*/ 	.byte	0x04, 0x17
        /*004a*/ 	.short	(.L_19 - .L_18)
.L_18:
        /*004c*/ 	.word	0x00000000
        /*0050*/ 	.short	0x0002
        /*0052*/ 	.short	0x0010
        /*0054*/ 	.byte	0x00, 0xf4, 0x21, 0x00


	//----- nvinfo : EIATTR_KPARAM_INFO
	.align		4
.L_19:
        /*0058*/ 	.byte	0x04, 0x17
        /*005a*/ 	.short	(.L_21 - .L_20)
.L_20:
        /*005c*/ 	.word	0x00000000
        /*0060*/ 	.short	0x0001
        /*0062*/ 	.short	0x0008
        /*0064*/ 	.byte	0x00, 0xf4, 0x21, 0x00


	//----- nvinfo : EIATTR_KPARAM_INFO
	.align		4
.L_21:
        /*0068*/ 	.byte	0x04, 0x17
        /*006a*/ 	.short	(.L_23 - .L_22)
.L_22:
        /*006c*/ 	.word	0x00000000
        /*0070*/ 	.short	0x0000
        /*0072*/ 	.short	0x0000
        /*0074*/ 	.byte	0x00, 0xf4, 0x21, 0x00


	//----- nvinfo : EIATTR_SPARSE_MMA_MASK
	.align		4
.L_23:
        /*0078*/ 	.byte	0x03, 0x50
        /*007a*/ 	.short	0x0000


	//----- nvinfo : EIATTR_MAXREG_COUNT
	.align		4
        /*007c*/ 	.byte	0x03, 0x1b
        /*007e*/ 	.short	0x00ff


	//----- nvinfo : EIATTR_EXIT_INSTR_OFFSETS
	.align		4
        /*0080*/ 	.byte	0x04, 0x1c
        /*0082*/ 	.short	(.L_25 - .L_24)


	//   ....[0]....
.L_24:
        /*0084*/ 	.word	0x000004e0


	//----- nvinfo : EIATTR_REQNTID
	.align		4
.L_25:
        /*0088*/ 	.byte	0x04, 0x10
        /*008a*/ 	.short	(.L_27 - .L_26)
.L_26:
        /*008c*/ 	.word	0x00000100
        /*0090*/ 	.word	0x00000001
        /*0094*/ 	.word	0x00000001


	//----- nvinfo : EIATTR_CBANK_PARAM_SIZE
	.align		4
.L_27:
        /*0098*/ 	.byte	0x03, 0x19
        /*009a*/ 	.short	0x0034


	//----- nvinfo : EIATTR_PARAM_CBANK
	.align		4
        /*009c*/ 	.byte	0x04, 0x0a
        /*009e*/ 	.short	(.L_29 - .L_28)
	.align		4
.L_28:
        /*00a0*/ 	.word	index@(.nv.constant0.triton_poi_fused__unsafe_index_add_mul_sub_38)
        /*00a4*/ 	.short	0x0210
        /*00a6*/ 	.short	0x0034


	//----- nvinfo : EIATTR_SW_WAR
	.align		4
.L_29:
        /*00a8*/ 	.byte	0x04, 0x36
        /*00aa*/ 	.short	(.L_31 - .L_30)
.L_30:
        /*00ac*/ 	.word	0x00000008
.L_31:


//--------------------- .nv.callgraph             --------------------------
	.section	.nv.callgraph,"",@"SHT_CUDA_CALLGRAPH"
	.align	4
	.sectionentsize	8
	.align		4
        /*0000*/ 	.word	0x00000000
	.align		4
        /*0004*/ 	.word	0xffffffff
	.align		4
        /*0008*/ 	.word	0x00000000
	.align		4
        /*000c*/ 	.word	0xfffffffe
	.align		4
        /*0010*/ 	.word	0x00000000
	.align		4
        /*0014*/ 	.word	0xfffffffd
	.align		4
        /*0018*/ 	.word	0x00000000
	.align		4
        /*001c*/ 	.word	0xfffffffc


//--------------------- .text.triton_poi_fused__unsafe_index_add_mul_sub_38 --------------------------
	.section	.text.triton_poi_fused__unsafe_index_add_mul_sub_38,"ax",@progbits
	.align	128
        .global         triton_poi_fused__unsafe_index_add_mul_sub_38
        .type           triton_poi_fused__unsafe_index_add_mul_sub_38,@function
        .size           triton_poi_fused__unsafe_index_add_mul_sub_38,(.L_x_1 - triton_poi_fused__unsafe_index_add_mul_sub_38)
        .other          triton_poi_fused__unsafe_index_add_mul_sub_38,@"STO_CUDA_ENTRY STV_DEFAULT"
triton_poi_fused__unsafe_index_add_mul_sub_38:
.text.triton_poi_fused__unsafe_index_add_mul_sub_38:
[----:B------:R-:W-:Y:S01]  /*0000*/  LDC R1, c[0x0][0x28] ;  /* 0x00000a00ff017b82 */ /* 0x000fe20000000800 */
[----:B------:R-:W1:Y:S07]  /*0010*/  S2R R0, SR_TID.X ;  /* 0x0000000000007919 */ /* 0x000e6e0000002100 */
[----:B------:R-:W2:Y:S01]  /*0020*/  LDC.64 R14, c[0x0][0x210] ;  /* 0x00008400ff0e7b82 */ /* 0x000ea20000000a00 */
[----:B------:R-:W-:Y:S01]  /*0030*/  ULDC.64 UR4, c[0x0][0x208] ;  /* 0x0000820000047ab9 */ /* 0x000fe20000000a00 */
[----:B------:R-:W-:Y:S01]  /*0040*/  ULDC.64 UR6, c[0x0][0x220] ;  /* 0x0000880000067ab9 */ /* 0x000fe20000000a00 */
[----:B------:R-:W3:Y:S05]  /*0050*/  S2R R3, SR_CTAID.X ;  /* 0x0000000000037919 */ /* 0x000eea0000002500 */
[----:B------:R-:W4:Y:S01]  /*0060*/  LDC.64 R8, c[0x0][0x218] ;  /* 0x00008600ff087b82 */ /* 0x000f220000000a00 */
[----:B-1----:R-:W-:-:S05]  /*0070*/  IMAD.SHL.U32 R0, R0, 0x2, RZ ;  /* 0x0000000200007824 */ /* 0x002fca00078e00ff */
[----:B------:R-:W-:-:S05]  /*0080*/  LOP3.LUT R0, R0, 0x1fe, RZ, 0xc0, !PT ;  /* 0x000001fe00007812 */ /* 0x000fca00078ec0ff */
[----:B---3--:R-:W-:-:S05]  /*0090*/  IMAD R0, R3, 0x200, R0 ;  /* 0x0000020003007824 */ /* 0x008fca00078e0200 */
[----:B------:R-:W-:-:S04]  /*00a0*/  SHF.R.S32.HI R5, RZ, 0x1f, R0 ;  /* 0x0000001fff057819 */ /* 0x000fc80000011400 */
[----:B------:R-:W-:-:S04]  /*00b0*/  LEA.HI R2, R5, R0, RZ, 0x5 ;  /* 0x0000000005027211 */ /* 0x000fc800078f28ff */
[----:B------:R-:W-:Y:S02]  /*00c0*/  SHF.R.S32.HI R4, RZ, 0x5, R2 ;  /* 0x00000005ff047819 */ /* 0x000fe40000011402 */
[----:B------:R-:W-:Y:S02]  /*00d0*/  LOP3.LUT R7, R2, 0xffffffe0, RZ, 0xc0, !PT ;  /* 0xffffffe002077812 */ /* 0x000fe400078ec0ff */
[----:B------:R-:W-:-:S04]  /*00e0*/  LEA.HI R5, R4, R4, RZ, 0x5 ;  /* 0x0000000404057211 */ /* 0x000fc800078f28ff */
[----:B------:R-:W-:-:S05]  /*00f0*/  LOP3.LUT R5, R5, 0xffffffe0, RZ, 0xc0, !PT ;  /* 0xffffffe005057812 */ /* 0x000fca00078ec0ff */
[----:B------:R-:W-:-:S04]  /*0100*/  IMAD.IADD R5, R4, 0x1, -R5 ;  /* 0x0000000104057824 */ /* 0x000fc800078e0a05 */
[----:B--2---:R-:W-:Y:S02]  /*0110*/  IMAD.WIDE R14, R5, 0x8, R14 ;  /* 0x00000008050e7825 */ /* 0x004fe400078e020e */
[----:B------:R-:W1:Y:S04]  /*0120*/  LDC.64 R4, c[0x0][0x228] ;  /* 0x00008a00ff047b82 */ /* 0x000e680000000a00 */
[----:B------:R-:W2:Y:S01]  /*0130*/  LDG.E.EL.64 R14, desc[UR4][R14.64] ;  /* 0x000000040e0e7981 */ /* 0x000ea2000c2e1b00 */
[----:B------:R-:W-:-:S04]  /*0140*/  IMAD.IADD R12, R0, 0x1, -R7 ;  /* 0x00000001000c7824 */ /* 0x000fc800078e0a07 */
[----:B----4-:R-:W-:-:S06]  /*0150*/  IMAD.WIDE R8, R12, 0x8, R8 ;  /* 0x000000080c087825 */ /* 0x010fcc00078e0208 */
[----:B------:R-:W3:Y:S01]  /*0160*/  LDG.E.EL.128 R8, desc[UR4][R8.64] ;  /* 0x0000000408087981 */ /* 0x000ee2000c2e1d00 */
[----:B-1----:R-:W-:-:S06]  /*0170*/  IMAD.WIDE R4, R12, 0x8, R4 ;  /* 0x000000080c047825 */ /* 0x002fcc00078e0204 */
[----:B------:R-:W4:Y:S01]  /*0180*/  LDG.E.EL.128 R4, desc[UR4][R4.64] ;  /* 0x0000000404047981 */ /* 0x000f22000c2e1d00 */
[----:B------:R-:W-:-:S04]  /*0190*/  SHF.R.S32.HI R3, RZ, 0x16, R3 ;  /* 0x00000016ff037819 */ /* 0x000fc80000011403 */
[----:B------:R-:W-:-:S04]  /*01a0*/  SGXT R3, R3, 0x1 ;  /* 0x000000010303781a */ /* 0x000fc80000000200 */
[----:B------:R-:W-:Y:S02]  /*01b0*/  LEA.HI R3, R3, R0, RZ, 0xa ;  /* 0x0000000003037211 */ /* 0x000fe400078f50ff */
[----:B--2---:R-:W-:-:S04]  /*01c0*/  SHF.R.U32.HI R13, RZ, 0x1b, R15 ;  /* 0x0000001bff0d7819 */ /* 0x004fc8000001160f */
[----:B------:R-:W-:-:S04]  /*01d0*/  LOP3.LUT R13, R13, 0x10, RZ, 0xc0, !PT ;  /* 0x000000100d0d7812 */ /* 0x000fc800078ec0ff */
[----:B------:R-:W-:Y:S02]  /*01e0*/  IADD3 R16, P0, R14, R13, RZ ;  /* 0x0000000d0e107210 */ /* 0x000fe40007f1e0ff */
[----:B---3--:R-:W-:-:S03]  /*01f0*/  SHF.R.U32.HI R19, RZ, 0x19, R9 ;  /* 0x00000019ff137819 */ /* 0x008fc60000011609 */
[----:B------:R-:W-:Y:S01]  /*0200*/  IMAD.X R13, RZ, RZ, R15, P0 ;  /* 0x000000ffff0d7224 */ /* 0x000fe200000e060f */
[----:B------:R-:W-:Y:S01]  /*0210*/  LEA R2, P0, R8, UR6, 0x2 ;  /* 0x0000000608027c11 */ /* 0x000fe2000f8010ff */
[----:B------:R-:W-:Y:S01]  /*0220*/  IMAD.SHL.U32 R14, R16, 0x40, RZ ;  /* 0x00000040100e7824 */ /* 0x000fe200078e00ff */
[----:B------:R-:W-:Y:S02]  /*0230*/  SHF.R.U32.HI R15, RZ, 0x19, R11 ;  /* 0x00000019ff0f7819 */ /* 0x000fe4000001160b */
[----:B------:R-:W-:Y:S02]  /*0240*/  LEA R17, P1, R10, UR6, 0x2 ;  /* 0x000000060a117c11 */ /* 0x000fe4000f8210ff */
[----:B------:R-:W-:Y:S02]  /*0250*/  LEA.HI.X R18, R8, UR7, R9, 0x2, P0 ;  /* 0x0000000708127c11 */ /* 0x000fe400080f1409 */
[----:B------:R-:W-:Y:S02]  /*0260*/  SHF.L.U64.HI R13, R16, 0x6, R13 ;  /* 0x00000006100d7819 */ /* 0x000fe4000001020d */
[----:B------:R-:W-:-:S02]  /*0270*/  LOP3.LUT R15, R15, 0x40, RZ, 0xc0, !PT ;  /* 0x000000400f0f7812 */ /* 0x000fc400078ec0ff */
[----:B----4-:R-:W-:Y:S02]  /*0280*/  LEA R9, P4, R4, UR6, 0x2 ;  /* 0x0000000604097c11 */ /* 0x010fe4000f8810ff */
[----:B------:R-:W-:Y:S02]  /*0290*/  LEA.HI.X R16, R10, UR7, R11, 0x2, P1 ;  /* 0x000000070a107c11 */ /* 0x000fe400088f140b */
[--C-:B------:R-:W-:Y:S02]  /*02a0*/  SHF.R.U32.HI R11, RZ, 0x19, R5.reuse ;  /* 0x00000019ff0b7819 */ /* 0x100fe40000011605 */
[----:B------:R-:W-:Y:S02]  /*02b0*/  LEA.HI.X R20, R4, UR7, R5, 0x2, P4 ;  /* 0x0000000704147c11 */ /* 0x000fe4000a0f1405 */
[----:B------:R-:W1:Y:S01]  /*02c0*/  LDC.64 R4, c[0x0][0x230] ;  /* 0x00008c00ff047b82 */ /* 0x000e620000000a00 */
[----:B------:R-:W-:Y:S02]  /*02d0*/  IADD3 R8, P2, P3, R14, R17, R15 ;  /* 0x000000110e087210 */ /* 0x000fe40007b5e00f */
[----:B------:R-:W-:-:S02]  /*02e0*/  LOP3.LUT R19, R19, 0x40, RZ, 0xc0, !PT ;  /* 0x0000004013137812 */ /* 0x000fc400078ec0ff */
[----:B------:R-:W-:Y:S02]  /*02f0*/  LEA R15, P4, R6, UR6, 0x2 ;  /* 0x00000006060f7c11 */ /* 0x000fe4000f8810ff */
[----:B------:R-:W-:Y:S02]  /*0300*/  SHF.R.U32.HI R10, RZ, 0x19, R7 ;  /* 0x00000019ff0a7819 */ /* 0x000fe40000011607 */
[----:B------:R-:W-:Y:S02]  /*0310*/  LOP3.LUT R11, R11, 0x40, RZ, 0xc0, !PT ;  /* 0x000000400b0b7812 */ /* 0x000fe400078ec0ff */
[----:B------:R-:W-:Y:S02]  /*0320*/  IADD3 R2, P0, P1, R14, R2, R19 ;  /* 0x000000020e027210 */ /* 0x000fe4000791e013 */
[----:B------:R-:W-:Y:S02]  /*0330*/  LEA.HI.X R22, R6, UR7, R7, 0x2, P4 ;  /* 0x0000000706167c11 */ /* 0x000fe4000a0f1407 */
[----:B------:R-:W-:-:S02]  /*0340*/  LOP3.LUT R7, R10, 0x40, RZ, 0xc0, !PT ;  /* 0x000000400a077812 */ /* 0x000fc400078ec0ff */
[C---:B------:R-:W-:Y:S02]  /*0350*/  IADD3 R6, P4, P5, R14.reuse, R9, R11 ;  /* 0x000000090e067210 */ /* 0x040fe40007d9e00b */
[----:B------:R-:W-:Y:S02]  /*0360*/  SHF.R.S32.HI R11, RZ, 0xa, R3 ;  /* 0x0000000aff0b7819 */ /* 0x000fe40000011403 */
[----:B------:R-:W-:Y:S02]  /*0370*/  IADD3.X R3, R13, R18, RZ, P0, P1 ;  /* 0x000000120d037210 */ /* 0x000fe400007e24ff */
[----:B------:R-:W-:Y:S01]  /*0380*/  IADD3 R10, P0, P1, R14, R15, R7 ;  /* 0x0000000f0e0a7210 */ /* 0x000fe2000791e007 */
[----:B------:R-:W-:Y:S01]  /*0390*/  IMAD.SHL.U32 R15, R11, 0x100, RZ ;  /* 0x000001000b0f7824 */ /* 0x000fe200078e00ff */
[C---:B------:R-:W-:Y:S02]  /*03a0*/  IADD3.X R9, R13.reuse, R16, RZ, P2, P3 ;  /* 0x000000100d097210 */ /* 0x040fe400017e64ff */
[----:B------:R-:W-:Y:S01]  /*03b0*/  IADD3.X R7, R13, R20, RZ, P4, P5 ;  /* 0x000000140d077210 */ /* 0x000fe200027ea4ff */
[----:B------:R-:W-:Y:S01]  /*03c0*/  IMAD.WIDE R2, R15, 0x4, R2 ;  /* 0x000000040f027825 */ /* 0x000fe200078e0202 */
[----:B------:R-:W-:-:S03]  /*03d0*/  IADD3.X R11, R13, R22, RZ, P0, P1 ;  /* 0x000000160d0b7210 */ /* 0x000fc600007e24ff */
[C---:B------:R-:W-:Y:S02]  /*03e0*/  IMAD.WIDE R8, R15.reuse, 0x4, R8 ;  /* 0x000000040f087825 */ /* 0x040fe400078e0208 */
[----:B------:R-:W2:Y:S02]  /*03f0*/  LDG.E.EL R3, desc[UR4][R2.64] ;  /* 0x0000000402037981 */ /* 0x000ea4000c2e1900 */
[C---:B------:R-:W-:Y:S02]  /*0400*/  IMAD.WIDE R6, R15.reuse, 0x4, R6 ;  /* 0x000000040f067825 */ /* 0x040fe400078e0206 */
[----:B------:R-:W3:Y:S02]  /*0410*/  LDG.E.EL R8, desc[UR4][R8.64] ;  /* 0x0000000408087981 */ /* 0x000ee4000c2e1900 */
[----:B------:R-:W-:Y:S02]  /*0420*/  IMAD.WIDE R10, R15, 0x4, R10 ;  /* 0x000000040f0a7825 */ /* 0x000fe400078e020a */
[----:B------:R-:W2:Y:S02]  /*0430*/  LDG.E.EL R6, desc[UR4][R6.64] ;  /* 0x0000000406067981 */ /* 0x000ea4000c2e1900 */
[----:B-1----:R-:W-:-:S02]  /*0440*/  IMAD.WIDE R4, R12, 0x4, R4 ;  /* 0x000000040c047825 */ /* 0x002fc400078e0204 */
[----:B------:R-:W3:Y:S01]  /*0450*/  LDG.E.EL R11, desc[UR4][R10.64] ;  /* 0x000000040a0b7981 */ /* 0x000ee2000c2e1900 */
[----:B------:R-:W1:Y:S03]  /*0460*/  LDC.64 R12, c[0x0][0x238] ;  /* 0x00008e00ff0c7b82 */ /* 0x000e660000000a00 */
[----:B------:R-:W4:Y:S01]  /*0470*/  LDG.E.EL.64 R4, desc[UR4][R4.64] ;  /* 0x0000000404047981 */ /* 0x000f22000c2e1b00 */
[----:B-1----:R-:W-:-:S04]  /*0480*/  IMAD.WIDE R12, R0, 0x4, R12 ;  /* 0x00000004000c7825 */ /* 0x002fc800078e020c */
[----:B--2---:R-:W-:Y:S01]  /*0490*/  FADD R14, -R3, R6 ;  /* 0x00000006030e7221 */ /* 0x004fe20000000100 */
[----:B---3--:R-:W-:-:S03]  /*04a0*/  FADD R15, -R8, R11 ;  /* 0x0000000b080f7221 */ /* 0x008fc60000000100 */
[----:B----4-:R-:W-:Y:S01]  /*04b0*/  FFMA R14, R4, R14, R3 ;  /* 0x0000000e040e7223 */ /* 0x010fe20000000003 */
[----:B------:R-:W-:-:S05]  /*04c0*/  FFMA R15, R5, R15, R8 ;  /* 0x0000000f050f7223 */ /* 0x000fca0000000008 */
[----:B------:R-:W-:Y:S01]  /*04d0*/  STG.E.64 desc[UR4][R12.64], R14 ;  /* 0x0000000e0c007986 */ /* 0x000fe2000c101b04 */
[----:B------:R-:W-:Y:S05]  /*04e0*/  EXIT ;  /* 0x000000000000794d */ /* 0x000fea0003800000 */
.L_x_0:
[----:B------:R-:W-:-:S00]  /*04f0*/  BRA `(.L_x_0) ;  /* 0xfffffffc00fc7947 */ /* 0x000fc0000383ffff */
[----:B------:R-:W-:-:S00]  /*0500*/  NOP ;  /* 0x0000000000007918 */ /* 0x000fc00000000000 */
[----:B------:R-:W-:-:S00]  /*0510*/  NOP ;  /* 0x0000000000007918 */ /* 0x000fc00000000000 */
[----:B------:R-:W-:-:S00]  /*0520*/  NOP ;  /* 0x0000000000007918 */ /* 0x000fc00000000000 */
[----:B------:R-:W-:-:S00]  /*0530*/  NOP ;  /* 0x0000000000007918 */ /* 0x000fc00000000000 */
[----:B------:R-:W-:-:S00]  /*0540*/  NOP ;  /* 0x0000000000007918 */ /* 0x000fc00000000000 */
[----:B------:R-:W-:-:S00]  /*0550*/  NOP ;  /* 0x0000000000007918 */ /* 0x000fc00000000000 */
[----:B------:R-:W-:-:S00]  /*0560*/  NOP ;  /* 0x0000000000007918 */ /* 0x000fc00000000000 */
[----:B------:R-:W-:-:S00]  /*0570*/  NOP ;  /* 0x0000000000007918 */ /* 0x000fc00000000000 */
.L_x_1:


//--------------------- .nv.constant0.triton_poi_fused__unsafe_index_add_mul_sub_38 --------------------------
	.section	.nv.constant0.triton_poi_fused__unsafe_index_add_mul_sub_38,"a",@progbits
	.sectionflags	@""
	.align	4
.nv.constant0.triton_poi_fused__unsafe_index_add_mul_sub_38:
	.zero		580
